//
// Generated by NVIDIA NVVM Compiler
//
// Compiler Build ID: CL-36424714
// Cuda compilation tools, release 13.0, V13.0.88
// Based on NVVM 20.0.0
//

.version 9.0
.target sm_100
.address_size 64

	// .globl	_Z18add_kernel_cu_fp32iPKfS0_Pf

.visible .entry _Z18add_kernel_cu_fp32iPKfS0_Pf(
	.param .u32 _Z18add_kernel_cu_fp32iPKfS0_Pf_param_0,
	.param .u64 .ptr .align 1 _Z18add_kernel_cu_fp32iPKfS0_Pf_param_1,
	.param .u64 .ptr .align 1 _Z18add_kernel_cu_fp32iPKfS0_Pf_param_2,
	.param .u64 .ptr .align 1 _Z18add_kernel_cu_fp32iPKfS0_Pf_param_3
)
{
	.reg .pred 	%p<2>;
	.reg .b32 	%r<6>;
	.reg .b32 	%f<4>;
	.reg .b64 	%rd<11>;

	ld.param.u32 	%r2, [_Z18add_kernel_cu_fp32iPKfS0_Pf_param_0];
	ld.param.u64 	%rd1, [_Z18add_kernel_cu_fp32iPKfS0_Pf_param_1];
	ld.param.u64 	%rd2, [_Z18add_kernel_cu_fp32iPKfS0_Pf_param_2];
	ld.param.u64 	%rd3, [_Z18add_kernel_cu_fp32iPKfS0_Pf_param_3];
	mov.u32 	%r3, %tid.x;
	mov.u32 	%r4, %ntid.x;
	mov.u32 	%r5, %ctaid.x;
	mad.lo.s32 	%r1, %r4, %r5, %r3;
	setp.ge.s32 	%p1, %r1, %r2;
	@%p1 bra 	$L__BB0_2;
	cvta.to.global.u64 	%rd4, %rd1;
	cvta.to.global.u64 	%rd5, %rd2;
	cvta.to.global.u64 	%rd6, %rd3;
	mul.wide.s32 	%rd7, %r1, 4;
	add.s64 	%rd8, %rd4, %rd7;
	ld.global.f32 	%f1, [%rd8];
	add.s64 	%rd9, %rd5, %rd7;
	ld.global.f32 	%f2, [%rd9];
	add.f32 	%f3, %f1, %f2;
	add.s64 	%rd10, %rd6, %rd7;
	st.global.f32 	[%rd10], %f3;
$L__BB0_2:
	ret;

}


// ===== COMPILED SASS (sm_100) =====

	.target	sm_100

	.elftype	@"ET_EXEC"


//--------------------- .note.nv.tkinfo           --------------------------
	.section	.note.nv.tkinfo,"",@"SHT_NOTE"
	.sectionflags	@"SHF_NOTE_NV_TKINFO"
	.tkinfo
        /*0018*/ 	.word	0x00000002
        /*0030*/ 	.string	""
        /*0030*/ 	.string	"ptxas"
        /*0030*/ 	.string	"Cuda compilation tools, release 13.0, V13.0.88"
        /*0030*/ 	.string	"Build cuda_13.0.r13.0/compiler.36424714_0"
        /*0030*/ 	.string	"-arch sm_100 -m 64 "



//--------------------- .note.nv.cuinfo           --------------------------
	.section	.note.nv.cuinfo,"",@"SHT_NOTE"
	.sectionflags	@"SHF_NOTE_NV_CUINFO"
        /*0018*/ 	.short	0x0002
        /*001a*/ 	.short	0x0064
        /*001c*/ 	.short	0x0082
	.zero		2


//--------------------- .nv.info                  --------------------------
	.section	.nv.info,"",@"SHT_CUDA_INFO"
	.align	4


	//----- nvinfo : EIATTR_REGCOUNT
	.align		4
        /*0000*/ 	.byte	0x04, 0x2f
        /*0002*/ 	.short	(.L_1 - .L_0)
	.align		4
.L_0:
        /*0004*/ 	.word	index@(_Z18add_kernel_cu_fp32iPKfS0_Pf)
        /*0008*/ 	.word	0x0000000c


	//----- nvinfo : EIATTR_FRAME_SIZE
	.align		4
.L_1:
        /*000c*/ 	.byte	0x04, 0x11
        /*000e*/ 	.short	(.L_3 - .L_2)
	.align		4
.L_2:
        /*0010*/ 	.word	index@(_Z18add_kernel_cu_fp32iPKfS0_Pf)
        /*0014*/ 	.word	0x00000000


	//----- nvinfo : EIATTR_MIN_STACK_SIZE
	.align		4
.L_3:
        /*0018*/ 	.byte	0x04, 0x12
        /*001a*/ 	.short	(.L_5 - .L_4)
	.align		4
.L_4:
        /*001c*/ 	.word	index@(_Z18add_kernel_cu_fp32iPKfS0_Pf)
        /*0020*/ 	.word	0x00000000
.L_5:


//--------------------- .nv.compat                --------------------------
	.section	.nv.compat,"",@"SHT_CUDA_COMPAT_INFO"
	.align	4
        /*0000*/ 	.byte	0x02, 0x09, 0x00, 0x00, 0x02, 0x02, 0x01, 0x00, 0x02, 0x05, 0x05, 0x00, 0x03, 0x07, 0x01, 0x01
        /*0010*/ 	.byte	0x02, 0x03, 0x00, 0x00, 0x02, 0x06, 0x01, 0x00, 0x04, 0x0b, 0x08, 0x00, 0x09, 0x00, 0x00, 0x00
        /*0020*/ 	.byte	0x00, 0x00, 0x00, 0x00


//--------------------- .nv.info._Z18add_kernel_cu_fp32iPKfS0_Pf --------------------------
	.section	.nv.info._Z18add_kernel_cu_fp32iPKfS0_Pf,"",@"SHT_CUDA_INFO"
	.sectionflags	@""
	.align	4


	//----- nvinfo : EIATTR_CUDA_API_VERSION
	.align		4
        /*0000*/ 	.byte	0x04, 0x37
        /*0002*/ 	.short	(.L_7 - .L_6)
.L_6:
        /*0004*/ 	.word	0x00000082


	//----- nvinfo : EIATTR_KPARAM_INFO
	.align		4
.L_7:
        /*0008*/ 	.byte	0x04, 0x17
        /*000a*/ 	.short	(.L_9 - .L_8)
.L_8:
        /*000c*/ 	.word	0x00000000
        /*0010*/ 	.short	0x0003
        /*0012*/ 	.short	0x0018
        /*0014*/ 	.byte	0x00, 0xf5, 0x21, 0x00


	//----- nvinfo : EIATTR_KPARAM_INFO
	.align		4
.L_9:
        /*0018*/ 	.byte	0x04, 0x17
        /*001a*/ 	.short	(.L_11 - .L_10)
.L_10:
        /*001c*/ 	.word	0x00000000
        /*0020*/ 	.short	0x0002
        /*0022*/ 	.short	0x0010
        /*0024*/ 	.byte	0x00, 0xf5, 0x21, 0x00


	//----- nvinfo : EIATTR_KPARAM_INFO
	.align		4
.L_11:
        /*0028*/ 	.byte	0x04, 0x17
        /*002a*/ 	.short	(.L_13 - .L_12)
.L_12:
        /*002c*/ 	.word	0x00000000
        /*0030*/ 	.short	0x0001
        /*0032*/ 	.short	0x0008
        /*0034*/ 	.byte	0x00, 0xf5, 0x21, 0x00


	//----- nvinfo : EIATTR_KPARAM_INFO
	.align		4
.L_13:
        /*0038*/ 	.byte	0x04, 0x17
        /*003a*/ 	.short	(.L_15 - .L_14)
.L_14:
        /*003c*/ 	.word	0x00000000
        /*0040*/ 	.short	0x0000
        /*0042*/ 	.short	0x0000
        /*0044*/ 	.byte	0x00, 0xf0, 0x11, 0x00


	//----- nvinfo : EIATTR_SPARSE_MMA_MASK
	.align		4
.L_15:
        /*0048*/ 	.byte	0x03, 0x50
        /*004a*/ 	.short	0x0000


	//----- nvinfo : EIATTR_MAXREG_COUNT
	.align		4
        /*004c*/ 	.byte	0x03, 0x1b
        /*004e*/ 	.short	0x00ff


	//----- nvinfo : EIATTR_MERCURY_ISA_VERSION
	.align		4
        /*0050*/ 	.byte	0x03, 0x5f
        /*0052*/ 	.short	0x0101


	//----- nvinfo : EIATTR_VRC_CTA_INIT_COUNT
	.align		4
        /*0054*/ 	.byte	0x02, 0x4a
	.zero		1
	.zero		1


	//----- nvinfo : EIATTR_EXIT_INSTR_OFFSETS
	.align		4
        /*0058*/ 	.byte	0x04, 0x1c
        /*005a*/ 	.short	(.L_17 - .L_16)


	//   ....[0]....
.L_16:
        /*005c*/ 	.word	0x00000070


	//   ....[1]....
        /*0060*/ 	.word	0x00000130


	//----- nvinfo : EIATTR_CBANK_PARAM_SIZE
	.align		4
.L_17:
        /*0064*/ 	.byte	0x03, 0x19
        /*0066*/ 	.short	0x0020


	//----- nvinfo : EIATTR_PARAM_CBANK
	.align		4
        /*0068*/ 	.byte	0x04, 0x0a
        /*006a*/ 	.short	(.L_19 - .L_18)
	.align		4
.L_18:
        /*006c*/ 	.word	index@(.nv.constant0._Z18add_kernel_cu_fp32iPKfS0_Pf)
        /*0070*/ 	.short	0x0380
        /*0072*/ 	.short	0x0020


	//----- nvinfo : EIATTR_SW_WAR
	.align		4
.L_19:
        /*0074*/ 	.byte	0x04, 0x36
        /*0076*/ 	.short	(.L_21 - .L_20)
.L_20:
        /*0078*/ 	.word	0x00000008
.L_21:


//--------------------- .nv.callgraph             --------------------------
	.section	.nv.callgraph,"",@"SHT_CUDA_CALLGRAPH"
	.align	4
	.sectionentsize	8
	.align		4
        /*0000*/ 	.word	0x00000000
	.align		4
        /*0004*/ 	.word	0xffffffff
	.align		4
        /*0008*/ 	.word	0x00000000
	.align		4
        /*000c*/ 	.word	0xfffffffe
	.align		4
        /*0010*/ 	.word	0x00000000
	.align		4
        /*0014*/ 	.word	0xfffffffd
	.align		4
        /*0018*/ 	.word	0x00000000
	.align		4
        /*001c*/ 	.word	0xfffffffc


//--------------------- .text._Z18add_kernel_cu_fp32iPKfS0_Pf --------------------------
	.section	.text._Z18add_kernel_cu_fp32iPKfS0_Pf,"ax",@progbits
	.align	128
        .global         _Z18add_kernel_cu_fp32iPKfS0_Pf
        .type           _Z18add_kernel_cu_fp32iPKfS0_Pf,@function
        .size           _Z18add_kernel_cu_fp32iPKfS0_Pf,(.L_x_1 - _Z18add_kernel_cu_fp32iPKfS0_Pf)
        .other          _Z18add_kernel_cu_fp32iPKfS0_Pf,@"STO_CUDA_ENTRY STV_DEFAULT"
_Z18add_kernel_cu_fp32iPKfS0_Pf:
.text._Z18add_kernel_cu_fp32iPKfS0_Pf:
[----:B------:R-:W-:Y:S01]  /*0000*/  LDC R1, c[0x0][0x37c] ;  /* 0x0000df00ff017b82 */ /* 0x000fe20000000800 */
[----:B------:R-:W0:Y:S01]  /*0010*/  S2R R9, SR_TID.X ;  /* 0x0000000000097919 */ /* 0x000e220000002100 */
[----:B------:R-:W0:Y:S01]  /*0020*/  LDCU UR4, c[0x0][0x360] ;  /* 0x00006c00ff0477ac */ /* 0x000e220008000800 */
[----:B------:R-:W0:Y:S01]  /*0030*/  S2R R0, SR_CTAID.X ;  /* 0x0000000000007919 */ /* 0x000e220000002500 */
[----:B------:R-:W1:Y:S01]  /*0040*/  LDCU UR5, c[0x0][0x380] ;  /* 0x00007000ff0577ac */ /* 0x000e620008000800 */
[----:B0-----:R-:W-:-:S05]  /*0050*/  IMAD R9, R0, UR4, R9 ;  /* 0x0000000400097c24 */ /* 0x001fca000f8e0209 */
[----:B-1----:R-:W-:-:S13]  /*0060*/  ISETP.GE.AND P0, PT, R9, UR5, PT ;  /* 0x0000000509007c0c */ /* 0x002fda000bf06270 */
[----:B------:R-:W-:Y:S05]  /*0070*/  @P0 EXIT ;  /* 0x000000000000094d */ /* 0x000fea0003800000 */
[----:B------:R-:W0:Y:S01]  /*0080*/  LDC.64 R2, c[0x0][0x388] ;  /* 0x0000e200ff027b82 */ /* 0x000e220000000a00 */
[----:B------:R-:W1:Y:S07]  /*0090*/  LDCU.64 UR4, c[0x0][0x358] ;  /* 0x00006b00ff0477ac */ /* 0x000e6e0008000a00 */
[----:B------:R-:W2:Y:S08]  /*00a0*/  LDC.64 R4, c[0x0][0x390] ;  /* 0x0000e400ff047b82 */ /* 0x000eb00000000a00 */
[----:B------:R-:W3:Y:S01]  /*00b0*/  LDC.64 R6, c[0x0][0x398] ;  /* 0x0000e600ff067b82 */ /* 0x000ee20000000a00 */
[----:B0-----:R-:W-:-:S06]  /*00c0*/  IMAD.WIDE R2, R9, 0x4, R2 ;  /* 0x0000000409027825 */ /* 0x001fcc00078e0202 */
[----:B-1----:R-:W4:Y:S01]  /*00d0*/  LDG.E R2, desc[UR4][R2.64] ;  /* 0x0000000402027981 */ /* 0x002f22000c1e1900 */
[----:B--2---:R-:W-:-:S06]  /*00e0*/  IMAD.WIDE R4, R9, 0x4, R4 ;  /* 0x0000000409047825 */ /* 0x004fcc00078e0204 */
[----:B------:R-:W4:Y:S01]  /*00f0*/  LDG.E R5, desc[UR4][R4.64] ;  /* 0x0000000404057981 */ /* 0x000f22000c1e1900 */
[----:B---3--:R-:W-:-:S04]  /*0100*/  IMAD.WIDE R6, R9, 0x4, R6 ;  /* 0x0000000409067825 */ /* 0x008fc800078e0206 */
[----:B----4-:R-:W-:-:S05]  /*0110*/  FADD R9, R2, R5 ;  /* 0x0000000502097221 */ /* 0x010fca0000000000 */
[----:B------:R-:W-:Y:S01]  /*0120*/  STG.E desc[UR4][R6.64], R9 ;  /* 0x0000000906007986 */ /* 0x000fe2000c101904 */
[----:B------:R-:W-:Y:S05]  /*0130*/  EXIT ;  /* 0x000000000000794d */ /* 0x000fea0003800000 */
.L_x_0:
[----:B------:R-:W-:-:S00]  /*0140*/  BRA `(.L_x_0) ;  /* 0xfffffffc00fc7947 */ /* 0x000fc0000383ffff */
[----:B------:R-:W-:-:S00]  /*0150*/  NOP ;  /* 0x0000000000007918 */ /* 0x000fc00000000000 */
        /* <DEDUP_REMOVED lines=10> */
.L_x_1:


//--------------------- .nv.shared.reserved.0     --------------------------
	.section	.nv.shared.reserved.0,"aw",@nobits
	.weak		__nv_reservedSMEM_offset_0_alias
	.size		__nv_reservedSMEM_offset_0_alias, 0, 64
	.other		__nv_reservedSMEM_offset_0_alias,@"STO_CUDA_RESERVED_SHARED STV_DEFAULT"
__nv_reservedSMEM_offset_0_alias:
	.zero		0
	.zero		64


//--------------------- .nv.constant0._Z18add_kernel_cu_fp32iPKfS0_Pf --------------------------
	.section	.nv.constant0._Z18add_kernel_cu_fp32iPKfS0_Pf,"a",@progbits
	.sectionflags	@""
	.align	4
.nv.constant0._Z18add_kernel_cu_fp32iPKfS0_Pf:
	.zero		928


//--------------------- SYMBOLS --------------------------

	.type		.nv.reservedSmem.offset0,@object
	.size		.nv.reservedSmem.offset0,0x4
